	.headerflags	@"EF_CUDA_TEXMODE_UNIFIED EF_CUDA_64BIT_ADDRESS EF_CUDA_ACCELERATORS EF_CUDA_SM90 EF_CUDA_VIRTUAL_SM(EF_CUDA_SM90)"
	.elftype	@"ET_EXEC"


//--------------------- .nv.info                  --------------------------
	.section	.nv.info,"",@"SHT_CUDA_INFO"
	.align	4


	//----- nvinfo : EIATTR_REGCOUNT
	.align		4
        /*0000*/ 	.byte	0x04, 0x2f
        /*0002*/ 	.short	(.L_3 - .L_2)
	.align		4
.L_2:
        /*0004*/ 	.word	index@(triton_poi_fused__native_batch_norm_legit_no_training_add_relu_threshold_backward_19)
        /*0008*/ 	.word	0x0000001c


	//----- nvinfo : EIATTR_MIN_STACK_SIZE
	.align		4
.L_3:
        /*000c*/ 	.byte	0x04, 0x12
        /*000e*/ 	.short	(.L_5 - .L_4)
	.align		4
.L_4:
        /*0010*/ 	.word	index@(triton_poi_fused__native_batch_norm_legit_no_training_add_relu_threshold_backward_19)
        /*0014*/ 	.word	0x00000000


	//----- nvinfo : EIATTR_FRAME_SIZE
	.align		4
.L_5:
        /*0018*/ 	.byte	0x04, 0x11
        /*001a*/ 	.short	(.L_7 - .L_6)
	.align		4
.L_6:
        /*001c*/ 	.word	index@(triton_poi_fused__native_batch_norm_legit_no_training_add_relu_threshold_backward_19)
        /*0020*/ 	.word	0x00000000


	//----- nvinfo : EIATTR_MIN_STACK_SIZE
	.align		4
.L_7:
        /*0024*/ 	.byte	0x04, 0x12
        /*0026*/ 	.short	(.L_9 - .L_8)
	.align		4
.L_8:
        /*0028*/ 	.word	index@(triton_poi_fused__native_batch_norm_legit_no_training_add_relu_threshold_backward_19)
        /*002c*/ 	.word	0x00000000
.L_9:


//--------------------- .nv.info.triton_poi_fused__native_batch_norm_legit_no_training_add_relu_threshold_backward_19 --------------------------
	.section	.nv.info.triton_poi_fused__native_batch_norm_legit_no_training_add_relu_threshold_backward_19,"",@"SHT_CUDA_INFO"
	.sectionflags	@""
	.align	4


	//----- nvinfo : EIATTR_CUDA_API_VERSION
	.align		4
        /*0000*/ 	.byte	0x04, 0x37
        /*0002*/ 	.short	(.L_11 - .L_10)
.L_10:
        /*0004*/ 	.word	0x0000007c


	//----- nvinfo : EIATTR_KPARAM_INFO
	.align		4
.L_11:
        /*0008*/ 	.byte	0x04, 0x17
        /*000a*/ 	.short	(.L_13 - .L_12)
.L_12:
        /*000c*/ 	.word	0x00000000
        /*0010*/ 	.short	0x000b
        /*0012*/ 	.short	0x0058
        /*0014*/ 	.byte	0x00, 0xf0, 0x11, 0x00


	//----- nvinfo : EIATTR_KPARAM_INFO
	.align		4
.L_13:
        /*0018*/ 	.byte	0x04, 0x17
        /*001a*/ 	.short	(.L_15 - .L_14)
.L_14:
        /*001c*/ 	.word	0x00000000
        /*0020*/ 	.short	0x000a
        /*0022*/ 	.short	0x0050
        /*0024*/ 	.byte	0x00, 0xf4, 0x21, 0x00


	//----- nvinfo : EIATTR_KPARAM_INFO
	.align		4
.L_15:
        /*0028*/ 	.byte	0x04, 0x17
        /*002a*/ 	.short	(.L_17 - .L_16)
.L_16:
        /*002c*/ 	.word	0x00000000
        /*0030*/ 	.short	0x0009
        /*0032*/ 	.short	0x0048
        /*0034*/ 	.byte	0x00, 0xf4, 0x21, 0x00


	//----- nvinfo : EIATTR_KPARAM_INFO
	.align		4
.L_17:
        /*0038*/ 	.byte	0x04, 0x17
        /*003a*/ 	.short	(.L_19 - .L_18)
.L_18:
        /*003c*/ 	.word	0x00000000
        /*0040*/ 	.short	0x0008
        /*0042*/ 	.short	0x0040
        /*0044*/ 	.byte	0x00, 0xf4, 0x21, 0x00


	//----- nvinfo : EIATTR_KPARAM_INFO
	.align		4
.L_19:
        /*0048*/ 	.byte	0x04, 0x17
        /*004a*/ 	.short	(.L_21 - .L_20)
.L_20:
        /*004c*/ 	.word	0x00000000
        /*0050*/ 	.short	0x0007
        /*0052*/ 	.short	0x0038
        /*0054*/ 	.byte	0x00, 0xf4, 0x21, 0x00


	//----- nvinfo : EIATTR_KPARAM_INFO
	.align		4
.L_21:
        /*0058*/ 	.byte	0x04, 0x17
        /*005a*/ 	.short	(.L_23 - .L_22)
.L_22:
        /*005c*/ 	.word	0x00000000
        /*0060*/ 	.short	0x0006
        /*0062*/ 	.short	0x0030
        /*0064*/ 	.byte	0x00, 0xf4, 0x21, 0x00


	//----- nvinfo : EIATTR_KPARAM_INFO
	.align		4
.L_23:
        /*0068*/ 	.byte	0x04, 0x17
        /*006a*/ 	.short	(.L_25 - .L_24)
.L_24:
        /*006c*/ 	.word	0x00000000
        /*0070*/ 	.short	0x0005
        /*0072*/ 	.short	0x0028
        /*0074*/ 	.byte	0x00, 0xf4, 0x21, 0x00


	//----- nvinfo : EIATTR_KPARAM_INFO
	.align		4
.L_25:
        /*0078*/ 	.byte	0x04, 0x17
        /*007a*/ 	.short	(.L_27 - .L_26)
.L_26:
        /*007c*/ 	.word	0x00000000
        /*0080*/ 	.short	0x0004
        /*0082*/ 	.short	0x0020
        /*0084*/ 	.byte	0x00, 0xf4, 0x21, 0x00


	//----- nvinfo : EIATTR_KPARAM_INFO
	.align		4
.L_27:
        /*0088*/ 	.byte	0x04, 0x17
        /*008a*/ 	.short	(.L_29 - .L_28)
.L_28:
        /*008c*/ 	.word	0x00000000
        /*0090*/ 	.short	0x0003
        /*0092*/ 	.short	0x0018
        /*0094*/ 	.byte	0x00, 0xf4, 0x21, 0x00


	//----- nvinfo : EIATTR_KPARAM_INFO
	.align		4
.L_29:
        /*0098*/ 	.byte	0x04, 0x17
        /*009a*/ 	.short	(.L_31 - .L_30)
.L_30:
        /*009c*/ 	.word	0x00000000
        /*00a0*/ 	.short	0x0002
        /*00a2*/ 	.short	0x0010
        /*00a4*/ 	.byte	0x00, 0xf4, 0x21, 0x00


	//----- nvinfo : EIATTR_KPARAM_INFO
	.align		4
.L_31:
        /*00a8*/ 	.byte	0x04, 0x17
        /*00aa*/ 	.short	(.L_33 - .L_32)
.L_32:
        /*00ac*/ 	.word	0x00000000
        /*00b0*/ 	.short	0x0001
        /*00b2*/ 	.short	0x0008
        /*00b4*/ 	.byte	0x00, 0xf4, 0x21, 0x00


	//----- nvinfo : EIATTR_KPARAM_INFO
	.align		4
.L_33:
        /*00b8*/ 	.byte	0x04, 0x17
        /*00ba*/ 	.short	(.L_35 - .L_34)
.L_34:
        /*00bc*/ 	.word	0x00000000
        /*00c0*/ 	.short	0x0000
        /*00c2*/ 	.short	0x0000
        /*00c4*/ 	.byte	0x00, 0xf4, 0x21, 0x00


	//----- nvinfo : EIATTR_SPARSE_MMA_MASK
	.align		4
.L_35:
        /*00c8*/ 	.byte	0x03, 0x50
        /*00ca*/ 	.short	0x0000


	//----- nvinfo : EIATTR_MAXREG_COUNT
	.align		4
        /*00cc*/ 	.byte	0x03, 0x1b
        /*00ce*/ 	.short	0x00ff


	//----- nvinfo : EIATTR_EXIT_INSTR_OFFSETS
	.align		4
        /*00d0*/ 	.byte	0x04, 0x1c
        /*00d2*/ 	.short	(.L_37 - .L_36)


	//   ....[0]....
.L_36:
        /*00d4*/ 	.word	0x00000540


	//   ....[1]....
        /*00d8*/ 	.word	0x00000560


	//----- nvinfo : EIATTR_REQNTID
	.align		4
.L_37:
        /*00dc*/ 	.byte	0x04, 0x10
        /*00de*/ 	.short	(.L_39 - .L_38)
.L_38:
        /*00e0*/ 	.word	0x00000080
        /*00e4*/ 	.word	0x00000001
        /*00e8*/ 	.word	0x00000001


	//----- nvinfo : EIATTR_CBANK_PARAM_SIZE
	.align		4
.L_39:
        /*00ec*/ 	.byte	0x03, 0x19
        /*00ee*/ 	.short	0x005c


	//----- nvinfo : EIATTR_PARAM_CBANK
	.align		4
        /*00f0*/ 	.byte	0x04, 0x0a
        /*00f2*/ 	.short	(.L_41 - .L_40)
	.align		4
.L_40:
        /*00f4*/ 	.word	index@(.nv.constant0.triton_poi_fused__native_batch_norm_legit_no_training_add_relu_threshold_backward_19)
        /*00f8*/ 	.short	0x0210
        /*00fa*/ 	.short	0x005c


	//----- nvinfo : EIATTR_SW_WAR
	.align		4
.L_41:
        /*00fc*/ 	.byte	0x04, 0x36
        /*00fe*/ 	.short	(.L_43 - .L_42)
.L_42:
        /*0100*/ 	.word	0x00000008
.L_43:


//--------------------- .nv.callgraph             --------------------------
	.section	.nv.callgraph,"",@"SHT_CUDA_CALLGRAPH"
	.align	4
	.sectionentsize	8
	.align		4
        /*0000*/ 	.word	0x00000000
	.align		4
        /*0004*/ 	.word	0xffffffff
	.align		4
        /*0008*/ 	.word	0x00000000
	.align		4
        /*000c*/ 	.word	0xfffffffe
	.align		4
        /*0010*/ 	.word	0x00000000
	.align		4
        /*0014*/ 	.word	0xfffffffd
	.align		4
        /*0018*/ 	.word	0x00000000
	.align		4
        /*001c*/ 	.word	0xfffffffc


//--------------------- .nv.constant4             --------------------------
	.section	.nv.constant4,"a",@progbits
	.align	8
	.align		8
.nv.constant4:
        /*0000*/ 	.dword	_$_str
	.align		8
        /*0008*/ 	.dword	_$_str_$_2


//--------------------- .text.triton_poi_fused__native_batch_norm_legit_no_training_add_relu_threshold_backward_19 --------------------------
	.section	.text.triton_poi_fused__native_batch_norm_legit_no_training_add_relu_threshold_backward_19,"ax",@progbits
	.align	128
        .global         triton_poi_fused__native_batch_norm_legit_no_training_add_relu_threshold_backward_19
        .type           triton_poi_fused__native_batch_norm_legit_no_training_add_relu_threshold_backward_19,@function
        .size           triton_poi_fused__native_batch_norm_legit_no_training_add_relu_threshold_backward_19,(.L_x_1 - triton_poi_fused__native_batch_norm_legit_no_training_add_relu_threshold_backward_19)
        .other          triton_poi_fused__native_batch_norm_legit_no_training_add_relu_threshold_backward_19,@"STO_CUDA_ENTRY STV_DEFAULT"
triton_poi_fused__native_batch_norm_legit_no_training_add_relu_threshold_backward_19:
.text.triton_poi_fused__native_batch_norm_legit_no_training_add_relu_threshold_backward_19:
[----:B------:R-:W0:Y:S01]  /*0000*/  LDC R1, c[0x0][0x28] ;  /* 0x00000a00ff017b82 */ /* 0x000e220000000800 */
[----:B------:R-:W1:Y:S01]  /*0010*/  S2R R7, SR_TID.X ;  /* 0x0000000000077919 */ /* 0x000e620000002100 */
[----:B------:R-:W-:Y:S01]  /*0020*/  HFMA2.MMA R6, -RZ, RZ, 0, 0 ;  /* 0x00000000ff067435 */ /* 0x000fe200000001ff */
[----:B------:R-:W-:-:S05]  /*0030*/  ULDC.64 UR4, c[0x0][0x208] ;  /* 0x0000820000047ab9 */ /* 0x000fca0000000a00 */
[----:B------:R-:W2:Y:S01]  /*0040*/  LDC.64 R20, c[0x0][0x210] ;  /* 0x00008400ff147b82 */ /* 0x000ea20000000a00 */
[----:B------:R-:W3:Y:S07]  /*0050*/  S2R R0, SR_CTAID.X ;  /* 0x0000000000007919 */ /* 0x000eee0000002500 */
[----:B------:R-:W4:Y:S08]  /*0060*/  LDC.64 R22, c[0x0][0x218] ;  /* 0x00008600ff167b82 */ /* 0x000f300000000a00 */
[----:B------:R-:W5:Y:S08]  /*0070*/  LDC.64 R8, c[0x0][0x228] ;  /* 0x00008a00ff087b82 */ /* 0x000f700000000a00 */
[----:B------:R-:W2:Y:S08]  /*0080*/  LDC.64 R10, c[0x0][0x230] ;  /* 0x00008c00ff0a7b82 */ /* 0x000eb00000000a00 */
[----:B------:R-:W2:Y:S01]  /*0090*/  LDC.64 R16, c[0x0][0x240] ;  /* 0x00009000ff107b82 */ /* 0x000ea20000000a00 */
[----:B-1----:R-:W-:-:S02]  /*00a0*/  LOP3.LUT R7, R7, 0x7f, RZ, 0xc0, !PT ;  /* 0x0000007f07077812 */ /* 0x002fc400078ec0ff */
[----:B------:R-:W-:Y:S02]  /*00b0*/  CS2R R12, SRZ ;  /* 0x00000000000c7805 */ /* 0x000fe4000001ff00 */
[----:B---3--:R-:W-:Y:S02]  /*00c0*/  SHF.R.S32.HI R2, RZ, 0x18, R0 ;  /* 0x00000018ff027819 */ /* 0x008fe40000011400 */
[----:B------:R-:W-:Y:S01]  /*00d0*/  MOV R15, RZ ;  /* 0x000000ff000f7202 */ /* 0x000fe20000000f00 */
[----:B------:R-:W-:Y:S01]  /*00e0*/  IMAD R7, R0, 0x80, R7 ;  /* 0x0000008000077824 */ /* 0x000fe200078e0207 */
[----:B------:R-:W-:Y:S01]  /*00f0*/  SGXT R0, R2, 0x1 ;  /* 0x000000010200781a */ /* 0x000fe20000000200 */
[----:B------:R-:W-:Y:S01]  /*0100*/  HFMA2.MMA R14, -RZ, RZ, 1.625, 0 ;  /* 0x3e800000ff0e7435 */ /* 0x000fe200000001ff */
[----:B------:R-:W1:Y:S01]  /*0110*/  LDC.64 R2, c[0x0][0x220] ;  /* 0x00008800ff027b82 */ /* 0x000e620000000a00 */
[----:B------:R-:W-:Y:S01]  /*0120*/  ULDC.64 UR6, c[0x0][0x258] ;  /* 0x0000960000067ab9 */ /* 0x000fe20000000a00 */
[----:B------:R-:W-:-:S02]  /*0130*/  LEA.HI R0, R0, R7, RZ, 0x4 ;  /* 0x0000000700007211 */ /* 0x000fc400078f20ff */
[----:B------:R-:W-:Y:S02]  /*0140*/  ISETP.GE.AND P0, PT, R7, 0x100, PT ;  /* 0x000001000700780c */ /* 0x000fe40003f06270 */
[----:B------:R-:W-:-:S04]  /*0150*/  SHF.R.S32.HI R0, RZ, 0x4, R0 ;  /* 0x00000004ff007819 */ /* 0x000fc80000011400 */
[----:B------:R-:W-:-:S04]  /*0160*/  LEA.HI R4, R0, R0, RZ, 0x2 ;  /* 0x0000000000047211 */ /* 0x000fc800078f10ff */
[----:B------:R-:W-:Y:S02]  /*0170*/  LOP3.LUT R19, R4, 0xfffffffc, RZ, 0xc0, !PT ;  /* 0xfffffffc04137812 */ /* 0x000fe400078ec0ff */
[----:B------:R-:W3:Y:S03]  /*0180*/  LDC.64 R4, c[0x0][0x238] ;  /* 0x00008e00ff047b82 */ /* 0x000ee60000000a00 */
[----:B------:R-:W-:-:S04]  /*0190*/  IMAD.IADD R19, R0, 0x1, -R19 ;  /* 0x0000000100137824 */ /* 0x000fc800078e0a13 */
[----:B-1----:R-:W-:-:S05]  /*01a0*/  IMAD.WIDE R2, R19, 0x4, R2 ;  /* 0x0000000413027825 */ /* 0x002fca00078e0202 */
[----:B------:R1:W3:Y:S01]  /*01b0*/  @!P0 LDG.E.EL R6, desc[UR4][R2.64] ;  /* 0x0000000402068981 */ /* 0x0002e2000c2e1900 */
[----:B------:R-:W-:Y:S02]  /*01c0*/  IMAD.MOV.U32 R0, RZ, RZ, RZ ;  /* 0x000000ffff007224 */ /* 0x000fe400078e00ff */
[----:B--2---:R-:W-:-:S04]  /*01d0*/  IMAD.WIDE R20, R7, 0x4, R20 ;  /* 0x0000000407147825 */ /* 0x004fc800078e0214 */
[C---:B----4-:R-:W-:Y:S01]  /*01e0*/  IMAD.WIDE R22, R19.reuse, 0x4, R22 ;  /* 0x0000000413167825 */ /* 0x050fe200078e0216 */
[----:B------:R-:W2:Y:S01]  /*01f0*/  @!P0 LDG.E R13, desc[UR4][R20.64] ;  /* 0x00000004140d8981 */ /* 0x000ea2000c1e1900 */
[----:B-1----:R-:W1:Y:S02]  /*0200*/  LDC.64 R2, c[0x0][0x248] ;  /* 0x00009200ff027b82 */ /* 0x002e640000000a00 */
[C---:B-----5:R-:W-:Y:S01]  /*0210*/  IMAD.WIDE R24, R19.reuse, 0x4, R8 ;  /* 0x0000000413187825 */ /* 0x060fe200078e0208 */
[----:B------:R-:W2:Y:S01]  /*0220*/  @!P0 LDG.E.EL R0, desc[UR4][R22.64] ;  /* 0x0000000416008981 */ /* 0x000ea2000c2e1900 */
[----:B------:R-:W-:Y:S02]  /*0230*/  CS2R R8, SRZ ;  /* 0x0000000000087805 */ /* 0x000fe4000001ff00 */
[----:B0-----:R-:W-:Y:S01]  /*0240*/  IMAD.WIDE R10, R19, 0x4, R10 ;  /* 0x00000004130a7825 */ /* 0x001fe200078e020a */
[----:B------:R-:W4:Y:S03]  /*0250*/  @!P0 LDG.E.EL R12, desc[UR4][R24.64] ;  /* 0x00000004180c8981 */ /* 0x000f26000c2e1900 */
[C---:B------:R-:W-:Y:S01]  /*0260*/  IMAD.WIDE R16, R7.reuse, 0x4, R16 ;  /* 0x0000000407107825 */ /* 0x040fe200078e0210 */
[----:B------:R0:W4:Y:S03]  /*0270*/  @!P0 LDG.E.EL R9, desc[UR4][R10.64] ;  /* 0x000000040a098981 */ /* 0x000126000c2e1900 */
[----:B---3--:R-:W-:Y:S01]  /*0280*/  IMAD.WIDE R18, R7, 0x4, R4 ;  /* 0x0000000407127825 */ /* 0x008fe200078e0204 */
[----:B------:R-:W3:Y:S04]  /*0290*/  @!P0 LDG.E R15, desc[UR4][R16.64] ;  /* 0x00000004100f8981 */ /* 0x000ee8000c1e1900 */
[----:B------:R-:W5:Y:S01]  /*02a0*/  @!P0 LDG.E R8, desc[UR4][R18.64] ;  /* 0x0000000412088981 */ /* 0x000f62000c1e1900 */
[----:B------:R-:W-:-:S02]  /*02b0*/  IMAD.MOV.U32 R4, RZ, RZ, RZ ;  /* 0x000000ffff047224 */ /* 0x000fc400078e00ff */
[----:B-1----:R-:W-:-:S05]  /*02c0*/  IMAD.WIDE R2, R7, 0x4, R2 ;  /* 0x0000000407027825 */ /* 0x002fca00078e0202 */
[----:B------:R1:W3:Y:S01]  /*02d0*/  @!P0 LDG.E R4, desc[UR4][R2.64] ;  /* 0x0000000402048981 */ /* 0x0002e2000c1e1900 */
[----:B0-----:R-:W-:Y:S01]  /*02e0*/  SHF.R.S32.HI R10, RZ, 0x1f, R7 ;  /* 0x0000001fff0a7819 */ /* 0x001fe20000011407 */
[----:B-1----:R-:W0:Y:S01]  /*02f0*/  LDC.64 R2, c[0x0][0x250] ;  /* 0x00009400ff027b82 */ /* 0x002e220000000a00 */
[----:B------:R-:W-:-:S04]  /*0300*/  FADD R6, R6, 9.9999997473787516356e-06 ;  /* 0x3727c5ac06067421 */ /* 0x000fc80000000000 */
[----:B------:R-:W1:Y:S02]  /*0310*/  MUFU.SQRT R5, R6 ;  /* 0x0000000600057308 */ /* 0x000e640000002000 */
[C---:B-1----:R-:W-:Y:S02]  /*0320*/  FSETP.GT.AND P1, PT, R5.reuse, 8.50705917302346158658e+37, PT ;  /* 0x7e8000000500780b */ /* 0x042fe40003f24000 */
[----:B------:R-:W-:-:S11]  /*0330*/  FSETP.GEU.AND P2, PT, R5, 1.175494350822287508e-38, PT ;  /* 0x008000000500780b */ /* 0x000fd60003f4e000 */
[----:B------:R-:W-:-:S04]  /*0340*/  @P1 FMUL R5, R5, 0.25 ;  /* 0x3e80000005051820 */ /* 0x000fc80000400000 */
[----:B------:R-:W-:-:S06]  /*0350*/  @!P2 FMUL R5, R5, 16777216 ;  /* 0x4b8000000505a820 */ /* 0x000fcc0000400000 */
[----:B------:R-:W1:Y:S01]  /*0360*/  MUFU.RCP R5, R5 ;  /* 0x0000000500057308 */ /* 0x000e620000001000 */
[----:B------:R-:W-:Y:S01]  /*0370*/  FSEL R14, R14, 1, P1 ;  /* 0x3f8000000e0e7808 */ /* 0x000fe20000800000 */
[----:B--2---:R-:W-:-:S04]  /*0380*/  FADD R13, -R0, R13 ;  /* 0x0000000d000d7221 */ /* 0x004fc80000000100 */
[----:B------:R-:W-:Y:S01]  /*0390*/  @!P2 FMUL R14, R14, 16777216 ;  /* 0x4b8000000e0ea820 */ /* 0x000fe20000400000 */
[----:B------:R-:W-:Y:S02]  /*03a0*/  LEA.HI R6, R10, R7, RZ, 0x6 ;  /* 0x000000070a067211 */ /* 0x000fe400078f30ff */
[----:B------:R-:W2:Y:S01]  /*03b0*/  LDC.64 R10, c[0x0][0x260] ;  /* 0x00009800ff0a7b82 */ /* 0x000ea20000000a00 */
[----:B-1----:R-:W-:-:S04]  /*03c0*/  FMUL R14, R5, R14 ;  /* 0x0000000e050e7220 */ /* 0x002fc80000400000 */
[----:B------:R-:W-:Y:S01]  /*03d0*/  FMUL R16, R13, R14 ;  /* 0x0000000e0d107220 */ /* 0x000fe20000400000 */
[----:B------:R-:W-:-:S03]  /*03e0*/  IMAD.SHL.U32 R13, R6, 0x2, RZ ;  /* 0x00000002060d7824 */ /* 0x000fc600078e00ff */
[----:B----4-:R-:W-:Y:S01]  /*03f0*/  FFMA R5, R16, R12, R9 ;  /* 0x0000000c10057223 */ /* 0x010fe20000000009 */
[----:B---3--:R-:W-:-:S03]  /*0400*/  FADD R15, R15, -R0 ;  /* 0x800000000f0f7221 */ /* 0x008fc60000000000 */
[C---:B-----5:R-:W-:Y:S01]  /*0410*/  FADD R0, R5.reuse, R8 ;  /* 0x0000000805007221 */ /* 0x060fe20000000000 */
[----:B------:R-:W-:Y:S02]  /*0420*/  FSETP.GEU.AND P1, PT, R5, -R8, PT ;  /* 0x800000080500720b */ /* 0x000fe40003f2e000 */
[----:B------:R-:W-:Y:S02]  /*0430*/  LOP3.LUT R6, R6, 0xffffffc0, RZ, 0xc0, !PT ;  /* 0xffffffc006067812 */ /* 0x000fe400078ec0ff */
[----:B------:R-:W-:Y:S01]  /*0440*/  LOP3.LUT R13, R13, 0xffffff80, RZ, 0xc0, !PT ;  /* 0xffffff800d0d7812 */ /* 0x000fe200078ec0ff */
[----:B------:R-:W-:Y:S01]  /*0450*/  FMUL R14, R14, R15 ;  /* 0x0000000f0e0e7220 */ /* 0x000fe20000400000 */
[----:B------:R-:W-:Y:S02]  /*0460*/  FSEL R5, R0, RZ, P1 ;  /* 0x000000ff00057208 */ /* 0x000fe40000800000 */
[----:B------:R-:W-:Y:S01]  /*0470*/  IADD3 R13, R13, R7, -R6 ;  /* 0x000000070d0d7210 */ /* 0x000fe20007ffe806 */
[----:B------:R-:W-:Y:S01]  /*0480*/  FFMA R9, R14, R12, R9 ;  /* 0x0000000c0e097223 */ /* 0x000fe20000000009 */
[----:B------:R-:W-:-:S02]  /*0490*/  IADD3 R6, P2, R7, UR6, RZ ;  /* 0x0000000607067c10 */ /* 0x000fc4000ff5e0ff */
[----:B------:R-:W-:Y:S01]  /*04a0*/  FSETP.GTU.AND P1, PT, R5, RZ, PT ;  /* 0x000000ff0500720b */ /* 0x000fe20003f2c000 */
[----:B0-----:R-:W-:Y:S01]  /*04b0*/  IMAD.WIDE R2, R13, 0x4, R2 ;  /* 0x000000040d027825 */ /* 0x001fe200078e0202 */
[----:B------:R-:W-:Y:S02]  /*04c0*/  LEA.HI.X.SX32 R7, R7, UR7, 0x1, P2 ;  /* 0x0000000707077c11 */ /* 0x000fe400090f0eff */
[----:B------:R-:W-:Y:S02]  /*04d0*/  SEL R15, RZ, 0x1, P1 ;  /* 0x00000001ff0f7807 */ /* 0x000fe40000800000 */
[C---:B------:R-:W-:Y:S01]  /*04e0*/  FSETP.GEU.AND P2, PT, R9.reuse, -R4, PT ;  /* 0x800000040900720b */ /* 0x040fe20003f4e000 */
[----:B------:R-:W-:Y:S01]  /*04f0*/  FADD R4, R9, R4 ;  /* 0x0000000409047221 */ /* 0x000fe20000000000 */
[----:B------:R0:W-:Y:S01]  /*0500*/  @!P0 STG.E desc[UR4][R2.64], R5 ;  /* 0x0000000502008986 */ /* 0x0001e2000c101904 */
[----:B--2---:R-:W-:-:S03]  /*0510*/  IMAD.WIDE R10, R13, 0x4, R10 ;  /* 0x000000040d0a7825 */ /* 0x004fc600078e020a */
[----:B------:R0:W-:Y:S01]  /*0520*/  @!P0 STG.E.U8 desc[UR4][R6.64], R15 ;  /* 0x0000000f06008986 */ /* 0x0001e2000c101104 */
[----:B------:R-:W-:Y:S01]  /*0530*/  FSEL R9, R4, RZ, P2 ;  /* 0x000000ff04097208 */ /* 0x000fe20001000000 */
[----:B0-----:R-:W-:Y:S06]  /*0540*/  @P0 EXIT ;  /* 0x000000000000094d */ /* 0x001fec0003800000 */
[----:B------:R-:W-:Y:S01]  /*0550*/  STG.E desc[UR4][R10.64], R9 ;  /* 0x000000090a007986 */ /* 0x000fe2000c101904 */
[----:B------:R-:W-:Y:S05]  /*0560*/  EXIT ;  /* 0x000000000000794d */ /* 0x000fea0003800000 */
.L_x_0:
[----:B------:R-:W-:-:S00]  /*0570*/  BRA `(.L_x_0) ;  /* 0xfffffffc00fc7947 */ /* 0x000fc0000383ffff */
[----:B------:R-:W-:-:S00]  /*0580*/  NOP ;  /* 0x0000000000007918 */ /* 0x000fc00000000000 */
[----:B------:R-:W-:-:S00]  /*0590*/  NOP ;  /* 0x0000000000007918 */ /* 0x000fc00000000000 */
[----:B------:R-:W-:-:S00]  /*05a0*/  NOP ;  /* 0x0000000000007918 */ /* 0x000fc00000000000 */
[----:B------:R-:W-:-:S00]  /*05b0*/  NOP ;  /* 0x0000000000007918 */ /* 0x000fc00000000000 */
[----:B------:R-:W-:-:S00]  /*05c0*/  NOP ;  /* 0x0000000000007918 */ /* 0x000fc00000000000 */
[----:B------:R-:W-:-:S00]  /*05d0*/  NOP ;  /* 0x0000000000007918 */ /* 0x000fc00000000000 */
[----:B------:R-:W-:-:S00]  /*05e0*/  NOP ;  /* 0x0000000000007918 */ /* 0x000fc00000000000 */
[----:B------:R-:W-:-:S00]  /*05f0*/  NOP ;  /* 0x0000000000007918 */ /* 0x000fc00000000000 */
.L_x_1:


//--------------------- .nv.global.init           --------------------------
	.section	.nv.global.init,"aw",@progbits
.nv.global.init:
	.type		_$_str,@object
	.size		_$_str,(_$_str_$_2 - _$_str)
_$_str:
        /*0000*/ 	.byte	0x5f, 0x5f, 0x43, 0x55, 0x44, 0x41, 0x5f, 0x46, 0x54, 0x5a, 0x00
	.type		_$_str_$_2,@object
	.size		_$_str_$_2,(.L_1 - _$_str_$_2)
_$_str_$_2:
        /*000b*/ 	.byte	0x5f, 0x5f, 0x43, 0x55, 0x44, 0x41, 0x5f, 0x50, 0x52, 0x45, 0x43, 0x5f, 0x53, 0x51, 0x52, 0x54
        /*001b*/ 	.byte	0x00
.L_1:


//--------------------- .nv.constant0.triton_poi_fused__native_batch_norm_legit_no_training_add_relu_threshold_backward_19 --------------------------
	.section	.nv.constant0.triton_poi_fused__native_batch_norm_legit_no_training_add_relu_threshold_backward_19,"a",@progbits
	.sectionflags	@""
	.align	4
.nv.constant0.triton_poi_fused__native_batch_norm_legit_no_training_add_relu_threshold_backward_19:
	.zero		620
